	.headerflags	@"EF_CUDA_TEXMODE_UNIFIED EF_CUDA_64BIT_ADDRESS EF_CUDA_ACCELERATORS EF_CUDA_SM90 EF_CUDA_VIRTUAL_SM(EF_CUDA_SM90)"
	.elftype	@"ET_EXEC"


//--------------------- .nv.info                  --------------------------
	.section	.nv.info,"",@"SHT_CUDA_INFO"
	.align	4


	//----- nvinfo : EIATTR_REGCOUNT
	.align		4
        /*0000*/ 	.byte	0x04, 0x2f
        /*0002*/ 	.short	(.L_1 - .L_0)
	.align		4
.L_0:
        /*0004*/ 	.word	index@(triton_poi_fused_clone_2)
        /*0008*/ 	.word	0x00000017


	//----- nvinfo : EIATTR_MIN_STACK_SIZE
	.align		4
.L_1:
        /*000c*/ 	.byte	0x04, 0x12
        /*000e*/ 	.short	(.L_3 - .L_2)
	.align		4
.L_2:
        /*0010*/ 	.word	index@(triton_poi_fused_clone_2)
        /*0014*/ 	.word	0x00000000


	//----- nvinfo : EIATTR_FRAME_SIZE
	.align		4
.L_3:
        /*0018*/ 	.byte	0x04, 0x11
        /*001a*/ 	.short	(.L_5 - .L_4)
	.align		4
.L_4:
        /*001c*/ 	.word	index@(triton_poi_fused_clone_2)
        /*0020*/ 	.word	0x00000000


	//----- nvinfo : EIATTR_MIN_STACK_SIZE
	.align		4
.L_5:
        /*0024*/ 	.byte	0x04, 0x12
        /*0026*/ 	.short	(.L_7 - .L_6)
	.align		4
.L_6:
        /*0028*/ 	.word	index@(triton_poi_fused_clone_2)
        /*002c*/ 	.word	0x00000000
.L_7:


//--------------------- .nv.info.triton_poi_fused_clone_2 --------------------------
	.section	.nv.info.triton_poi_fused_clone_2,"",@"SHT_CUDA_INFO"
	.sectionflags	@""
	.align	4


	//----- nvinfo : EIATTR_CUDA_API_VERSION
	.align		4
        /*0000*/ 	.byte	0x04, 0x37
        /*0002*/ 	.short	(.L_9 - .L_8)
.L_8:
        /*0004*/ 	.word	0x0000007c


	//----- nvinfo : EIATTR_KPARAM_INFO
	.align		4
.L_9:
        /*0008*/ 	.byte	0x04, 0x17
        /*000a*/ 	.short	(.L_11 - .L_10)
.L_10:
        /*000c*/ 	.word	0x00000000
        /*0010*/ 	.short	0x0003
        /*0012*/ 	.short	0x0014
        /*0014*/ 	.byte	0x00, 0xf0, 0x11, 0x00


	//----- nvinfo : EIATTR_KPARAM_INFO
	.align		4
.L_11:
        /*0018*/ 	.byte	0x04, 0x17
        /*001a*/ 	.short	(.L_13 - .L_12)
.L_12:
        /*001c*/ 	.word	0x00000000
        /*0020*/ 	.short	0x0002
        /*0022*/ 	.short	0x0010
        /*0024*/ 	.byte	0x00, 0xf0, 0x11, 0x00


	//----- nvinfo : EIATTR_KPARAM_INFO
	.align		4
.L_13:
        /*0028*/ 	.byte	0x04, 0x17
        /*002a*/ 	.short	(.L_15 - .L_14)
.L_14:
        /*002c*/ 	.word	0x00000000
        /*0030*/ 	.short	0x0001
        /*0032*/ 	.short	0x0008
        /*0034*/ 	.byte	0x00, 0xf4, 0x21, 0x00


	//----- nvinfo : EIATTR_KPARAM_INFO
	.align		4
.L_15:
        /*0038*/ 	.byte	0x04, 0x17
        /*003a*/ 	.short	(.L_17 - .L_16)
.L_16:
        /*003c*/ 	.word	0x00000000
        /*0040*/ 	.short	0x0000
        /*0042*/ 	.short	0x0000
        /*0044*/ 	.byte	0x00, 0xf4, 0x21, 0x00


	//----- nvinfo : EIATTR_SPARSE_MMA_MASK
	.align		4
.L_17:
        /*0048*/ 	.byte	0x03, 0x50
        /*004a*/ 	.short	0x0000


	//----- nvinfo : EIATTR_MAXREG_COUNT
	.align		4
        /*004c*/ 	.byte	0x03, 0x1b
        /*004e*/ 	.short	0x00ff


	//----- nvinfo : EIATTR_EXIT_INSTR_OFFSETS
	.align		4
        /*0050*/ 	.byte	0x04, 0x1c
        /*0052*/ 	.short	(.L_19 - .L_18)


	//   ....[0]....
.L_18:
        /*0054*/ 	.word	0x00000440


	//   ....[1]....
        /*0058*/ 	.word	0x000004d0


	//----- nvinfo : EIATTR_REQNTID
	.align		4
.L_19:
        /*005c*/ 	.byte	0x04, 0x10
        /*005e*/ 	.short	(.L_21 - .L_20)
.L_20:
        /*0060*/ 	.word	0x00000080
        /*0064*/ 	.word	0x00000001
        /*0068*/ 	.word	0x00000001


	//----- nvinfo : EIATTR_CBANK_PARAM_SIZE
	.align		4
.L_21:
        /*006c*/ 	.byte	0x03, 0x19
        /*006e*/ 	.short	0x0018


	//----- nvinfo : EIATTR_PARAM_CBANK
	.align		4
        /*0070*/ 	.byte	0x04, 0x0a
        /*0072*/ 	.short	(.L_23 - .L_22)
	.align		4
.L_22:
        /*0074*/ 	.word	index@(.nv.constant0.triton_poi_fused_clone_2)
        /*0078*/ 	.short	0x0210
        /*007a*/ 	.short	0x0018


	//----- nvinfo : EIATTR_SW_WAR
	.align		4
.L_23:
        /*007c*/ 	.byte	0x04, 0x36
        /*007e*/ 	.short	(.L_25 - .L_24)
.L_24:
        /*0080*/ 	.word	0x00000008
.L_25:


//--------------------- .nv.callgraph             --------------------------
	.section	.nv.callgraph,"",@"SHT_CUDA_CALLGRAPH"
	.align	4
	.sectionentsize	8
	.align		4
        /*0000*/ 	.word	0x00000000
	.align		4
        /*0004*/ 	.word	0xffffffff
	.align		4
        /*0008*/ 	.word	0x00000000
	.align		4
        /*000c*/ 	.word	0xfffffffe
	.align		4
        /*0010*/ 	.word	0x00000000
	.align		4
        /*0014*/ 	.word	0xfffffffd
	.align		4
        /*0018*/ 	.word	0x00000000
	.align		4
        /*001c*/ 	.word	0xfffffffc


//--------------------- .text.triton_poi_fused_clone_2 --------------------------
	.section	.text.triton_poi_fused_clone_2,"ax",@progbits
	.sectionflags	@"SHF_BARRIERS=1"
	.align	128
        .global         triton_poi_fused_clone_2
        .type           triton_poi_fused_clone_2,@function
        .size           triton_poi_fused_clone_2,(.L_x_1 - triton_poi_fused_clone_2)
        .other          triton_poi_fused_clone_2,@"STO_CUDA_ENTRY STV_DEFAULT"
triton_poi_fused_clone_2:
.text.triton_poi_fused_clone_2:
[----:B------:R-:W0:Y:S02]  /*0000*/  LDC R1, c[0x0][0x28] ;  /* 0x00000a00ff017b82 */ /* 0x000e240000000800 */
[----:B------:R-:W1:Y:S01]  /*0010*/  S2R R16, SR_TID.X ;  /* 0x0000000000107919 */ /* 0x000e620000002100 */
[----:B------:R-:W-:Y:S01]  /*0020*/  CS2R R10, SRZ ;  /* 0x00000000000a7805 */ /* 0x000fe2000001ff00 */
[----:B------:R-:W-:Y:S01]  /*0030*/  ULDC.64 UR6, c[0x0][0x208] ;  /* 0x0000820000067ab9 */ /* 0x000fe20000000a00 */
[----:B------:R-:W2:Y:S01]  /*0040*/  S2R R3, SR_CTAID.Y ;  /* 0x0000000000037919 */ /* 0x000ea20000002600 */
[----:B------:R-:W3:Y:S01]  /*0050*/  S2R R0, SR_CTAID.X ;  /* 0x0000000000007919 */ /* 0x000ee20000002500 */
[----:B-1----:R-:W-:Y:S01]  /*0060*/  IMAD.SHL.U32 R12, R16, 0x4, RZ ;  /* 0x00000004100c7824 */ /* 0x002fe200078e00ff */
[----:B------:R-:W-:-:S04]  /*0070*/  SHF.R.U32.HI R13, RZ, 0x6, R16 ;  /* 0x00000006ff0d7819 */ /* 0x000fc80000011610 */
[----:B------:R-:W-:Y:S02]  /*0080*/  LOP3.LUT R2, R12, 0xfc, RZ, 0xc0, !PT ;  /* 0x000000fc0c027812 */ /* 0x000fe400078ec0ff */
[----:B------:R-:W-:Y:S02]  /*0090*/  SGXT.U32 R13, R13, 0x1 ;  /* 0x000000010d0d781a */ /* 0x000fe40000000000 */
[----:B--2---:R-:W-:-:S04]  /*00a0*/  PRMT R6, R2, 0x6540, R3 ;  /* 0x0000654002067816 */ /* 0x004fc80000000003 */
[C---:B------:R-:W-:Y:S01]  /*00b0*/  ISETP.GE.AND P0, PT, R6.reuse, 0x600, PT ;  /* 0x000006000600780c */ /* 0x040fe20003f06270 */
[----:B------:R-:W-:-:S05]  /*00c0*/  IMAD.HI R2, R6, 0x2aaaaaab, RZ ;  /* 0x2aaaaaab06027827 */ /* 0x000fca00078e02ff */
[----:B------:R-:W-:-:S04]  /*00d0*/  SHF.R.U32.HI R5, RZ, 0x1f, R2 ;  /* 0x0000001fff057819 */ /* 0x000fc80000011602 */
[----:B------:R-:W-:Y:S02]  /*00e0*/  LEA.HI.SX32 R7, R2, R5, 0x1a ;  /* 0x0000000502077211 */ /* 0x000fe400078fd2ff */
[----:B------:R-:W1:Y:S03]  /*00f0*/  LDC.64 R4, c[0x0][0x210] ;  /* 0x00008400ff047b82 */ /* 0x000e660000000a00 */
[----:B------:R-:W-:-:S04]  /*0100*/  IMAD R2, R7, -0x180, R6 ;  /* 0xfffffe8007027824 */ /* 0x000fc800078e0206 */
[----:B------:R-:W-:Y:S02]  /*0110*/  IMAD R8, R7, 0x1200, R2 ;  /* 0x0000120007087824 */ /* 0x000fe400078e0202 */
[----:B---3--:R-:W-:Y:S02]  /*0120*/  IMAD.SHL.U32 R2, R0, 0x4, RZ ;  /* 0x0000000400027824 */ /* 0x008fe400078e00ff */
[----:B------:R-:W-:-:S03]  /*0130*/  VIADD R8, R8, 0x180 ;  /* 0x0000018008087836 */ /* 0x000fc60000000000 */
[----:B------:R-:W-:Y:S02]  /*0140*/  LOP3.LUT R7, R2, R13, RZ, 0xfc, !PT ;  /* 0x0000000d02077212 */ /* 0x000fe400078efcff */
[----:B------:R-:W-:-:S03]  /*0150*/  LOP3.LUT R6, R2, 0x2, R13, 0xfe, !PT ;  /* 0x0000000202067812 */ /* 0x000fc600078efe0d */
[C---:B------:R-:W-:Y:S01]  /*0160*/  IMAD R15, R7.reuse, 0x480, R8 ;  /* 0x00000480070f7824 */ /* 0x040fe200078e0208 */
[----:B------:R-:W-:Y:S02]  /*0170*/  ISETP.LT.AND P1, PT, R6, 0x4, !P0 ;  /* 0x000000040600780c */ /* 0x000fe40004721270 */
[----:B------:R-:W-:Y:S02]  /*0180*/  CS2R R8, SRZ ;  /* 0x0000000000087805 */ /* 0x000fe4000001ff00 */
[----:B------:R-:W-:Y:S01]  /*0190*/  ISETP.LT.AND P0, PT, R7, 0x4, !P0 ;  /* 0x000000040700780c */ /* 0x000fe20004701270 */
[C---:B------:R-:W-:Y:S01]  /*01a0*/  VIADD R19, R15.reuse, 0x900 ;  /* 0x000009000f137836 */ /* 0x040fe20000000000 */
[----:B------:R-:W-:Y:S01]  /*01b0*/  CS2R R6, SRZ ;  /* 0x0000000000067805 */ /* 0x000fe2000001ff00 */
[----:B-1----:R-:W-:-:S04]  /*01c0*/  IMAD.WIDE R14, R15, 0x4, R4 ;  /* 0x000000040f0e7825 */ /* 0x002fc800078e0204 */
[----:B------:R-:W-:Y:S01]  /*01d0*/  IMAD.WIDE R18, R19, 0x4, R4 ;  /* 0x0000000413127825 */ /* 0x000fe200078e0204 */
[----:B------:R-:W-:-:S05]  /*01e0*/  CS2R R4, SRZ ;  /* 0x0000000000047805 */ /* 0x000fca000001ff00 */
[----:B------:R-:W2:Y:S04]  /*01f0*/  @P0 LDG.E.EL.128 R8, desc[UR6][R14.64] ;  /* 0x000000060e080981 */ /* 0x000ea8000c2e1d00 */
[----:B------:R-:W3:Y:S01]  /*0200*/  @P1 LDG.E.EL.128 R4, desc[UR6][R18.64] ;  /* 0x0000000612041981 */ /* 0x000ee2000c2e1d00 */
[----:B------:R-:W1:Y:S01]  /*0210*/  S2UR UR5, SR_CgaCtaId ;  /* 0x00000000000579c3 */ /* 0x000e620000008800 */
[----:B------:R-:W-:Y:S01]  /*0220*/  IMAD.SHL.U32 R17, R16, 0x10, RZ ;  /* 0x0000001010117824 */ /* 0x000fe200078e00ff */
[----:B------:R-:W-:-:S04]  /*0230*/  UMOV UR4, 0x400 ;  /* 0x0000040000047882 */ /* 0x000fc80000000000 */
[----:B------:R-:W-:-:S04]  /*0240*/  LOP3.LUT R20, R17, 0x3f0, RZ, 0xc0, !PT ;  /* 0x000003f011147812 */ /* 0x000fc800078ec0ff */
[----:B------:R-:W-:Y:S01]  /*0250*/  LOP3.LUT R13, R20, R13, RZ, 0xfc, !PT ;  /* 0x0000000d140d7212 */ /* 0x000fe200078efcff */
[----:B-1----:R-:W-:-:S06]  /*0260*/  UPRMT UR4, UR5, 0x654, UR4 ;  /* 0x0000065405047896 */ /* 0x002fcc0008000004 */
[----:B------:R-:W-:-:S04]  /*0270*/  VIADD R20, R20, UR4 ;  /* 0x0000000414147c36 */ /* 0x000fc80008000000 */
[----:B------:R-:W-:Y:S01]  /*0280*/  IMAD R20, R13, 0x4, R20 ;  /* 0x000000040d147824 */ /* 0x000fe200078e0214 */
[----:B------:R-:W-:-:S05]  /*0290*/  LOP3.LUT R12, R12, 0x1fc, RZ, 0xc0, !PT ;  /* 0x000001fc0c0c7812 */ /* 0x000fca00078ec0ff */
[----:B------:R-:W-:-:S04]  /*02a0*/  VIADD R17, R12, UR4 ;  /* 0x000000040c117c36 */ /* 0x000fc80008000000 */
[----:B------:R-:W-:Y:S01]  /*02b0*/  IMAD R17, R12, 0x4, R17 ;  /* 0x000000040c117824 */ /* 0x000fe200078e0211 */
[----:B------:R-:W-:-:S04]  /*02c0*/  LOP3.LUT R16, R16, 0x7f, RZ, 0xc0, !PT ;  /* 0x0000007f10107812 */ /* 0x000fc800078ec0ff */
[----:B------:R-:W-:Y:S02]  /*02d0*/  PRMT R3, R16, 0x6540, R3 ;  /* 0x0000654010037816 */ /* 0x000fe40000000003 */
[----:B------:R-:W-:-:S03]  /*02e0*/  ISETP.GE.AND P0, PT, R2, 0x4, PT ;  /* 0x000000040200780c */ /* 0x000fc60003f06270 */
[C---:B------:R-:W-:Y:S01]  /*02f0*/  IMAD.IADD R2, R3.reuse, 0x1, R0 ;  /* 0x0000000103027824 */ /* 0x040fe200078e0200 */
[C---:B------:R-:W-:Y:S01]  /*0300*/  ISETP.LT.AND P1, PT, R3.reuse, 0x600, !P0 ;  /* 0x000006000300780c */ /* 0x040fe20004721270 */
[----:B--2---:R-:W-:Y:S04]  /*0310*/  STS [R20], R8 ;  /* 0x0000000814007388 */ /* 0x004fe80000000800 */
[----:B---3--:R-:W-:Y:S04]  /*0320*/  STS [R20+0x8], R4 ;  /* 0x0000080414007388 */ /* 0x008fe80000000800 */
[----:B------:R1:W-:Y:S04]  /*0330*/  STS [R20+0x1c], R5 ;  /* 0x00001c0514007388 */ /* 0x0003e80000000800 */
[----:B------:R-:W-:Y:S04]  /*0340*/  STS [R20+0x30], R6 ;  /* 0x0000300614007388 */ /* 0x000fe80000000800 */
[----:B------:R2:W-:Y:S01]  /*0350*/  STS [R20+0x44], R7 ;  /* 0x0000440714007388 */ /* 0x0005e20000000800 */
[----:B-1----:R-:W1:Y:S03]  /*0360*/  LDC.64 R4, c[0x0][0x218] ;  /* 0x00008600ff047b82 */ /* 0x002e660000000a00 */
[----:B------:R-:W-:Y:S04]  /*0370*/  STS [R20+0x14], R9 ;  /* 0x0000140914007388 */ /* 0x000fe80000000800 */
[----:B------:R-:W-:Y:S04]  /*0380*/  STS [R20+0x28], R10 ;  /* 0x0000280a14007388 */ /* 0x000fe80000000800 */
[----:B------:R-:W-:Y:S01]  /*0390*/  STS [R20+0x3c], R11 ;  /* 0x00003c0b14007388 */ /* 0x000fe20000000800 */
[----:B------:R-:W-:Y:S06]  /*03a0*/  BAR.SYNC.DEFER_BLOCKING 0x0 ;  /* 0x0000000000007b1d */ /* 0x000fec0000010000 */
[----:B------:R-:W-:Y:S04]  /*03b0*/  LDS R12, [R17] ;  /* 0x00000000110c7984 */ /* 0x000fe80000000800 */
[----:B------:R-:W-:Y:S04]  /*03c0*/  LDS R13, [R17+0x4] ;  /* 0x00000400110d7984 */ /* 0x000fe80000000800 */
[----:B------:R-:W-:Y:S04]  /*03d0*/  LDS R14, [R17+0x8] ;  /* 0x00000800110e7984 */ /* 0x000fe80000000800 */
[----:B------:R-:W3:Y:S01]  /*03e0*/  LDS R15, [R17+0xc] ;  /* 0x00000c00110f7984 */ /* 0x000ee20000000800 */
[----:B--2---:R-:W-:Y:S01]  /*03f0*/  LOP3.LUT R7, R3, 0x80, RZ, 0xfc, !PT ;  /* 0x0000008003077812 */ /* 0x004fe200078efcff */
[----:B------:R-:W-:-:S03]  /*0400*/  IMAD.SHL.U32 R3, R2, 0x4, RZ ;  /* 0x0000000402037824 */ /* 0x000fc600078e00ff */
[----:B------:R-:W-:Y:S01]  /*0410*/  ISETP.LT.AND P0, PT, R7, 0x600, !P0 ;  /* 0x000006000700780c */ /* 0x000fe20004701270 */
[----:B-1----:R-:W-:-:S05]  /*0420*/  IMAD.WIDE R2, R3, 0x4, R4 ;  /* 0x0000000403027825 */ /* 0x002fca00078e0204 */
[----:B---3--:R1:W-:Y:S07]  /*0430*/  @P1 STG.E.128 desc[UR6][R2.64], R12 ;  /* 0x0000000c02001986 */ /* 0x0083ee000c101d06 */
[----:B------:R-:W-:Y:S05]  /*0440*/  @!P0 EXIT ;  /* 0x000000000000894d */ /* 0x000fea0003800000 */
[----:B------:R-:W-:Y:S01]  /*0450*/  LDS R8, [R17+0xa00] ;  /* 0x000a000011087984 */ /* 0x000fe20000000800 */
[----:B------:R-:W-:-:S03]  /*0460*/  IMAD.IADD R0, R7, 0x1, R0 ;  /* 0x0000000107007824 */ /* 0x000fc600078e0200 */
[----:B------:R-:W-:Y:S01]  /*0470*/  LDS R9, [R17+0xa04] ;  /* 0x000a040011097984 */ /* 0x000fe20000000800 */
[----:B-1----:R-:W-:-:S03]  /*0480*/  IMAD.SHL.U32 R3, R0, 0x4, RZ ;  /* 0x0000000400037824 */ /* 0x002fc600078e00ff */
[----:B------:R-:W-:Y:S01]  /*0490*/  LDS R10, [R17+0xa08] ;  /* 0x000a0800110a7984 */ /* 0x000fe20000000800 */
[----:B------:R-:W-:-:S03]  /*04a0*/  IMAD.WIDE R4, R3, 0x4, R4 ;  /* 0x0000000403047825 */ /* 0x000fc600078e0204 */
[----:B------:R-:W0:Y:S04]  /*04b0*/  LDS R11, [R17+0xa0c] ;  /* 0x000a0c00110b7984 */ /* 0x000e280000000800 */
[----:B0-----:R-:W-:Y:S01]  /*04c0*/  STG.E.128 desc[UR6][R4.64], R8 ;  /* 0x0000000804007986 */ /* 0x001fe2000c101d06 */
[----:B------:R-:W-:Y:S05]  /*04d0*/  EXIT ;  /* 0x000000000000794d */ /* 0x000fea0003800000 */
.L_x_0:
[----:B------:R-:W-:-:S00]  /*04e0*/  BRA `(.L_x_0) ;  /* 0xfffffffc00fc7947 */ /* 0x000fc0000383ffff */
[----:B------:R-:W-:-:S00]  /*04f0*/  NOP ;  /* 0x0000000000007918 */ /* 0x000fc00000000000 */
        /* <DEDUP_REMOVED lines=8> */
.L_x_1:


//--------------------- .nv.shared.triton_poi_fused_clone_2 --------------------------
	.section	.nv.shared.triton_poi_fused_clone_2,"aw",@nobits
	.sectionflags	@""
	.align	16
	.zero		1024


//--------------------- .nv.constant0.triton_poi_fused_clone_2 --------------------------
	.section	.nv.constant0.triton_poi_fused_clone_2,"a",@progbits
	.sectionflags	@""
	.align	4
.nv.constant0.triton_poi_fused_clone_2:
	.zero		552
